	.headerflags	@"EF_CUDA_TEXMODE_UNIFIED EF_CUDA_64BIT_ADDRESS EF_CUDA_SM86 EF_CUDA_VIRTUAL_SM(EF_CUDA_SM86)"
	.elftype	@"ET_EXEC"


//--------------------- .nv.info                  --------------------------
	.section	.nv.info,"",@"SHT_CUDA_INFO"
	.align	4


	//----- nvinfo : EIATTR_REGCOUNT
	.align		4
        /*0000*/ 	.byte	0x04, 0x2f
        /*0002*/ 	.short	(.L_2 - .L_1)
	.align		4
.L_1:
        /*0004*/ 	.word	index@(triton_red_fused__to_copy_add_mul_native_layer_norm_6)
        /*0008*/ 	.word	0x0000001c


	//----- nvinfo : EIATTR_MIN_STACK_SIZE
	.align		4
.L_2:
        /*000c*/ 	.byte	0x04, 0x12
        /*000e*/ 	.short	(.L_4 - .L_3)
	.align		4
.L_3:
        /*0010*/ 	.word	index@(triton_red_fused__to_copy_add_mul_native_layer_norm_6)
        /*0014*/ 	.word	0x00000000


	//----- nvinfo : EIATTR_FRAME_SIZE
	.align		4
.L_4:
        /*0018*/ 	.byte	0x04, 0x11
        /*001a*/ 	.short	(.L_6 - .L_5)
	.align		4
.L_5:
        /*001c*/ 	.word	index@(triton_red_fused__to_copy_add_mul_native_layer_norm_6)
        /*0020*/ 	.word	0x00000000


	//----- nvinfo : EIATTR_MIN_STACK_SIZE
	.align		4
.L_6:
        /*0024*/ 	.byte	0x04, 0x12
        /*0026*/ 	.short	(.L_8 - .L_7)
	.align		4
.L_7:
        /*0028*/ 	.word	index@(triton_red_fused__to_copy_add_mul_native_layer_norm_6)
        /*002c*/ 	.word	0x00000000
.L_8:


//--------------------- .nv.info.triton_red_fused__to_copy_add_mul_native_layer_norm_6 --------------------------
	.section	.nv.info.triton_red_fused__to_copy_add_mul_native_layer_norm_6,"",@"SHT_CUDA_INFO"
	.sectionflags	@""
	.align	4


	//----- nvinfo : EIATTR_CUDA_API_VERSION
	.align		4
        /*0000*/ 	.byte	0x04, 0x37
        /*0002*/ 	.short	(.L_10 - .L_9)
.L_9:
        /*0004*/ 	.word	0x0000007c


	//----- nvinfo : EIATTR_SW2861232_WAR
	.align		4
.L_10:
        /*0008*/ 	.byte	0x01, 0x35
	.zero		2


	//----- nvinfo : EIATTR_PARAM_CBANK
	.align		4
        /*000c*/ 	.byte	0x04, 0x0a
        /*000e*/ 	.short	(.L_12 - .L_11)
	.align		4
.L_11:
        /*0010*/ 	.word	index@(.nv.constant0.triton_red_fused__to_copy_add_mul_native_layer_norm_6)
        /*0014*/ 	.short	0x0160
        /*0016*/ 	.short	0x0040


	//----- nvinfo : EIATTR_CBANK_PARAM_SIZE
	.align		4
.L_12:
        /*0018*/ 	.byte	0x03, 0x19
        /*001a*/ 	.short	0x0040


	//----- nvinfo : EIATTR_KPARAM_INFO
	.align		4
        /*001c*/ 	.byte	0x04, 0x17
        /*001e*/ 	.short	(.L_14 - .L_13)
.L_13:
        /*0020*/ 	.word	0x00000000
        /*0024*/ 	.short	0x0008
        /*0026*/ 	.short	0x0038
        /*0028*/ 	.byte	0x00, 0xf4, 0x21, 0x00


	//----- nvinfo : EIATTR_KPARAM_INFO
	.align		4
.L_14:
        /*002c*/ 	.byte	0x04, 0x17
        /*002e*/ 	.short	(.L_16 - .L_15)
.L_15:
        /*0030*/ 	.word	0x00000000
        /*0034*/ 	.short	0x0007
        /*0036*/ 	.short	0x0034
        /*0038*/ 	.byte	0x00, 0xf0, 0x11, 0x00


	//----- nvinfo : EIATTR_KPARAM_INFO
	.align		4
.L_16:
        /*003c*/ 	.byte	0x04, 0x17
        /*003e*/ 	.short	(.L_18 - .L_17)
.L_17:
        /*0040*/ 	.word	0x00000000
        /*0044*/ 	.short	0x0006
        /*0046*/ 	.short	0x0030
        /*0048*/ 	.byte	0x00, 0xf0, 0x11, 0x00


	//----- nvinfo : EIATTR_KPARAM_INFO
	.align		4
.L_18:
        /*004c*/ 	.byte	0x04, 0x17
        /*004e*/ 	.short	(.L_20 - .L_19)
.L_19:
        /*0050*/ 	.word	0x00000000
        /*0054*/ 	.short	0x0005
        /*0056*/ 	.short	0x0028
        /*0058*/ 	.byte	0x00, 0xf4, 0x21, 0x00


	//----- nvinfo : EIATTR_KPARAM_INFO
	.align		4
.L_20:
        /*005c*/ 	.byte	0x04, 0x17
        /*005e*/ 	.short	(.L_22 - .L_21)
.L_21:
        /*0060*/ 	.word	0x00000000
        /*0064*/ 	.short	0x0004
        /*0066*/ 	.short	0x0020
        /*0068*/ 	.byte	0x00, 0xf4, 0x21, 0x00


	//----- nvinfo : EIATTR_KPARAM_INFO
	.align		4
.L_22:
        /*006c*/ 	.byte	0x04, 0x17
        /*006e*/ 	.short	(.L_24 - .L_23)
.L_23:
        /*0070*/ 	.word	0x00000000
        /*0074*/ 	.short	0x0003
        /*0076*/ 	.short	0x0018
        /*0078*/ 	.byte	0x00, 0xf4, 0x21, 0x00


	//----- nvinfo : EIATTR_KPARAM_INFO
	.align		4
.L_24:
        /*007c*/ 	.byte	0x04, 0x17
        /*007e*/ 	.short	(.L_26 - .L_25)
.L_25:
        /*0080*/ 	.word	0x00000000
        /*0084*/ 	.short	0x0002
        /*0086*/ 	.short	0x0010
        /*0088*/ 	.byte	0x00, 0xf4, 0x21, 0x00


	//----- nvinfo : EIATTR_KPARAM_INFO
	.align		4
.L_26:
        /*008c*/ 	.byte	0x04, 0x17
        /*008e*/ 	.short	(.L_28 - .L_27)
.L_27:
        /*0090*/ 	.word	0x00000000
        /*0094*/ 	.short	0x0001
        /*0096*/ 	.short	0x0008
        /*0098*/ 	.byte	0x00, 0xf4, 0x21, 0x00


	//----- nvinfo : EIATTR_KPARAM_INFO
	.align		4
.L_28:
        /*009c*/ 	.byte	0x04, 0x17
        /*009e*/ 	.short	(.L_30 - .L_29)
.L_29:
        /*00a0*/ 	.word	0x00000000
        /*00a4*/ 	.short	0x0000
        /*00a6*/ 	.short	0x0000
        /*00a8*/ 	.byte	0x00, 0xf4, 0x21, 0x00


	//----- nvinfo : EIATTR_MAXREG_COUNT
	.align		4
.L_30:
        /*00ac*/ 	.byte	0x03, 0x1b
        /*00ae*/ 	.short	0x0080


	//----- nvinfo : EIATTR_COOP_GROUP_MASK_REGIDS
	.align		4
        /*00b0*/ 	.byte	0x04, 0x29
        /*00b2*/ 	.short	(.L_32 - .L_31)


	//   ....[0]....
.L_31:
        /*00b4*/ 	.word	0xffffffff


	//   ....[1]....
        /*00b8*/ 	.word	0xffffffff


	//   ....[2]....
        /*00bc*/ 	.word	0xffffffff


	//   ....[3]....
        /*00c0*/ 	.word	0xffffffff


	//   ....[4]....
        /*00c4*/ 	.word	0xffffffff


	//   ....[5]....
        /*00c8*/ 	.word	0xffffffff


	//   ....[6]....
        /*00cc*/ 	.word	0xffffffff


	//   ....[7]....
        /*00d0*/ 	.word	0xffffffff


	//   ....[8]....
        /*00d4*/ 	.word	0xffffffff


	//   ....[9]....
        /*00d8*/ 	.word	0xffffffff


	//   ....[10]....
        /*00dc*/ 	.word	0xffffffff


	//   ....[11]....
        /*00e0*/ 	.word	0xffffffff


	//   ....[12]....
        /*00e4*/ 	.word	0xffffffff


	//   ....[13]....
        /*00e8*/ 	.word	0xffffffff


	//   ....[14]....
        /*00ec*/ 	.word	0xffffffff


	//   ....[15]....
        /*00f0*/ 	.word	0xffffffff


	//   ....[16]....
        /*00f4*/ 	.word	0xffffffff


	//   ....[17]....
        /*00f8*/ 	.word	0xffffffff


	//   ....[18]....
        /*00fc*/ 	.word	0xffffffff


	//   ....[19]....
        /*0100*/ 	.word	0xffffffff


	//   ....[20]....
        /*0104*/ 	.word	0xffffffff


	//   ....[21]....
        /*0108*/ 	.word	0xffffffff


	//   ....[22]....
        /*010c*/ 	.word	0xffffffff


	//   ....[23]....
        /*0110*/ 	.word	0xffffffff


	//   ....[24]....
        /*0114*/ 	.word	0xffffffff


	//   ....[25]....
        /*0118*/ 	.word	0xffffffff


	//   ....[26]....
        /*011c*/ 	.word	0xffffffff


	//----- nvinfo : EIATTR_COOP_GROUP_INSTR_OFFSETS
	.align		4
.L_32:
        /*0120*/ 	.byte	0x04, 0x28
        /*0122*/ 	.short	(.L_34 - .L_33)


	//   ....[0]....
.L_33:
        /*0124*/ 	.word	0x000001d0


	//   ....[1]....
        /*0128*/ 	.word	0x00000410


	//   ....[2]....
        /*012c*/ 	.word	0x000004b0


	//   ....[3]....
        /*0130*/ 	.word	0x000004f0


	//   ....[4]....
        /*0134*/ 	.word	0x00000560


	//   ....[5]....
        /*0138*/ 	.word	0x00000610


	//   ....[6]....
        /*013c*/ 	.word	0x00000650


	//   ....[7]....
        /*0140*/ 	.word	0x000006b0


	//   ....[8]....
        /*0144*/ 	.word	0x00000750


	//   ....[9]....
        /*0148*/ 	.word	0x000007a0


	//   ....[10]....
        /*014c*/ 	.word	0x00000830


	//   ....[11]....
        /*0150*/ 	.word	0x000008a0


	//   ....[12]....
        /*0154*/ 	.word	0x00000900


	//   ....[13]....
        /*0158*/ 	.word	0x000009d0


	//   ....[14]....
        /*015c*/ 	.word	0x00000a40


	//   ....[15]....
        /*0160*/ 	.word	0x00000b70


	//   ....[16]....
        /*0164*/ 	.word	0x00000b80


	//   ....[17]....
        /*0168*/ 	.word	0x00000bc0


	//   ....[18]....
        /*016c*/ 	.word	0x00000c00


	//   ....[19]....
        /*0170*/ 	.word	0x00000cb0


	//   ....[20]....
        /*0174*/ 	.word	0x00000d70


	//   ....[21]....
        /*0178*/ 	.word	0x00000d90


	//   ....[22]....
        /*017c*/ 	.word	0x00000e20


	//   ....[23]....
        /*0180*/ 	.word	0x00000ea0


	//   ....[24]....
        /*0184*/ 	.word	0x00000ee0


	//   ....[25]....
        /*0188*/ 	.word	0x00000fb0


	//   ....[26]....
        /*018c*/ 	.word	0x00001010


	//----- nvinfo : EIATTR_EXIT_INSTR_OFFSETS
	.align		4
.L_34:
        /*0190*/ 	.byte	0x04, 0x1c
        /*0192*/ 	.short	(.L_36 - .L_35)


	//   ....[0]....
.L_35:
        /*0194*/ 	.word	0x000014f0


	//   ....[1]....
        /*0198*/ 	.word	0x00001510


	//----- nvinfo : EIATTR_REQNTID
	.align		4
.L_36:
        /*019c*/ 	.byte	0x04, 0x10
        /*019e*/ 	.short	(.L_38 - .L_37)
.L_37:
        /*01a0*/ 	.word	0x00000200
        /*01a4*/ 	.word	0x00000001
        /*01a8*/ 	.word	0x00000001
.L_38:


//--------------------- .nv.callgraph             --------------------------
	.section	.nv.callgraph,"",@"SHT_CUDA_CALLGRAPH"
	.align	4
	.sectionentsize	8
	.align		4
        /*0000*/ 	.word	0x00000000
	.align		4
        /*0004*/ 	.word	0xffffffff
	.align		4
        /*0008*/ 	.word	0x00000000
	.align		4
        /*000c*/ 	.word	0xfffffffe
	.align		4
        /*0010*/ 	.word	0x00000000
	.align		4
        /*0014*/ 	.word	0xfffffffd
	.align		4
        /*0018*/ 	.word	0x00000000
	.align		4
        /*001c*/ 	.word	0xfffffffc


//--------------------- .nv.rel.action            --------------------------
	.section	.nv.rel.action,"",@"SHT_CUDA_RELOCINFO"
	.align	8
	.sectionentsize	8
        /*0000*/ 	.byte	0x73, 0x00, 0x00, 0x00, 0x00, 0x00, 0x00, 0x00, 0x00, 0x00, 0x00, 0x11, 0x25, 0x00, 0x05, 0x36


//--------------------- .nv.constant4             --------------------------
	.section	.nv.constant4,"a",@progbits
	.align	8
	.align		8
.nv.constant4:
        /*0000*/ 	.dword	_$_str


//--------------------- .nv.constant0.triton_red_fused__to_copy_add_mul_native_layer_norm_6 --------------------------
	.section	.nv.constant0.triton_red_fused__to_copy_add_mul_native_layer_norm_6,"a",@progbits
	.sectionflags	@""
	.align	4
.nv.constant0.triton_red_fused__to_copy_add_mul_native_layer_norm_6:
	.zero		416


//--------------------- .text.triton_red_fused__to_copy_add_mul_native_layer_norm_6 --------------------------
	.section	.text.triton_red_fused__to_copy_add_mul_native_layer_norm_6,"ax",@progbits
	.sectionflags	@"SHF_BARRIERS=1"
	.sectioninfo	@"SHI_REGISTERS=28"
	.align	128
        .global         triton_red_fused__to_copy_add_mul_native_layer_norm_6
        .type           triton_red_fused__to_copy_add_mul_native_layer_norm_6,@function
        .size           triton_red_fused__to_copy_add_mul_native_layer_norm_6,(.L_x_1 - triton_red_fused__to_copy_add_mul_native_layer_norm_6)
        .other          triton_red_fused__to_copy_add_mul_native_layer_norm_6,@"STO_CUDA_ENTRY STV_DEFAULT"
triton_red_fused__to_copy_add_mul_native_layer_norm_6:
.text.triton_red_fused__to_copy_add_mul_native_layer_norm_6:
[----:B------:R-:W-:Y:S02]  /*0000*/  MOV R1, c[0x0][0x28] ;  /* 0x00000a0000017a02 */ /* 0x000fe40000000f00 */
[----:B------:R-:W0:Y:S01]  /*0010*/  S2R R8, SR_TID.X ;  /* 0x0000000000087919 */ /* 0x000e220000002100 */
[----:B------:R-:W-:Y:S01]  /*0020*/  MOV R4, 0x2 ;  /* 0x0000000200047802 */ /* 0x000fe20000000f00 */
[----:B------:R-:W-:Y:S01]  /*0030*/  CS2R R10, SRZ ;  /* 0x00000000000a7805 */ /* 0x000fe2000001ff00 */
[----:B------:R-:W-:Y:S01]  /*0040*/  ULDC.64 UR4, c[0x0][0x118] ;  /* 0x0000460000047ab9 */ /* 0x000fe20000000a00 */
[----:B------:R-:W1:Y:S01]  /*0050*/  S2R R6, SR_CTAID.X ;  /* 0x0000000000067919 */ /* 0x000e620000002500 */
[----:B0-----:R-:W-:Y:S02]  /*0060*/  SHF.L.U32 R7, R8, 0x2, RZ ;  /* 0x0000000208077819 */ /* 0x001fe400000006ff */
[----:B-1----:R-:W-:Y:S02]  /*0070*/  ISETP.GE.AND P0, PT, R6, 0x200, PT ;  /* 0x000002000600780c */ /* 0x002fe40003f06270 */
[----:B------:R-:W-:-:S04]  /*0080*/  LOP3.LUT R7, R7, 0x7fc, RZ, 0xc0, !PT ;  /* 0x000007fc07077812 */ /* 0x000fc800078ec0ff */
[----:B------:R-:W-:Y:S01]  /*0090*/  ISETP.LT.U32.AND P0, PT, R7, 0x480, !P0 ;  /* 0x000004800700780c */ /* 0x000fe20004701070 */
[----:B------:R-:W-:-:S04]  /*00a0*/  IMAD R5, R6, 0x480, R7 ;  /* 0x0000048006057824 */ /* 0x000fc800078e0207 */
[----:B------:R-:W-:-:S08]  /*00b0*/  IMAD.WIDE R2, R5, R4, c[0x0][0x168] ;  /* 0x00005a0005027625 */ /* 0x000fd000078e0204 */
[----:B------:R-:W2:Y:S01]  /*00c0*/  @P0 LDG.E.EL.64 R10, [R2.64] ;  /* 0x00000004020a0981 */ /* 0x000ea2000c2e1b00 */
[----:B------:R-:W-:Y:S02]  /*00d0*/  FSEL R16, RZ, 2, !P0 ;  /* 0x40000000ff107808 */ /* 0x000fe40004000000 */
[----:B------:R-:W-:Y:S02]  /*00e0*/  FSEL R15, RZ, 3, !P0 ;  /* 0x40400000ff0f7808 */ /* 0x000fe40004000000 */
[C---:B------:R-:W-:Y:S01]  /*00f0*/  FSETP.GEU.AND P3, PT, R16.reuse, 1.175494350822287508e-38, PT ;  /* 0x008000001000780b */ /* 0x040fe20003f6e000 */
[----:B------:R-:W-:Y:S01]  /*0100*/  FMUL R17, R16, 16777216 ;  /* 0x4b80000010117820 */ /* 0x000fe20000400000 */
[----:B------:R-:W-:Y:S01]  /*0110*/  FSEL R14, RZ, 4, !P0 ;  /* 0x40800000ff0e7808 */ /* 0x000fe20004000000 */
[----:B------:R-:W-:Y:S01]  /*0120*/  FMUL R0, R15, 16777216 ;  /* 0x4b8000000f007820 */ /* 0x000fe20000400000 */
[----:B------:R-:W-:Y:S02]  /*0130*/  FSEL R18, RZ, 1, !P0 ;  /* 0x3f800000ff127808 */ /* 0x000fe40004000000 */
[----:B------:R-:W-:Y:S01]  /*0140*/  FSEL R19, R17, R16, !P3 ;  /* 0x0000001011137208 */ /* 0x000fe20005800000 */
[----:B------:R-:W-:Y:S01]  /*0150*/  FMUL R17, R14, 16777216 ;  /* 0x4b8000000e117820 */ /* 0x000fe20000400000 */
[----:B------:R-:W-:Y:S01]  /*0160*/  FSETP.GEU.AND P1, PT, R15, 1.175494350822287508e-38, PT ;  /* 0x008000000f00780b */ /* 0x000fe20003f2e000 */
[----:B------:R-:W-:Y:S01]  /*0170*/  FMUL R21, R18, 16777216 ;  /* 0x4b80000012157820 */ /* 0x000fe20000400000 */
[----:B------:R-:W-:-:S02]  /*0180*/  FSETP.GEU.AND P2, PT, R14, 1.175494350822287508e-38, PT ;  /* 0x008000000e00780b */ /* 0x000fc40003f4e000 */
[----:B------:R-:W0:Y:S01]  /*0190*/  MUFU.RCP R19, R19 ;  /* 0x0000001300137308 */ /* 0x000e220000001000 */
[----:B------:R-:W-:Y:S02]  /*01a0*/  FSEL R23, R0, R15, !P1 ;  /* 0x0000000f00177208 */ /* 0x000fe40004800000 */
[----:B------:R-:W-:Y:S02]  /*01b0*/  FSEL R25, R17, R14, !P2 ;  /* 0x0000000e11197208 */ /* 0x000fe40005000000 */
[CC--:B------:R-:W-:Y:S01]  /*01c0*/  FSEL R20, R21.reuse, R18.reuse, !P3 ;  /* 0x0000001215147208 */ /* 0x0c0fe20005800000 */
[----:B------:R-:W1:Y:S01]  /*01d0*/  SHFL.BFLY PT, R17, R14, 0x10, 0x1f ;  /* 0x0e001f000e117f89 */ /* 0x000e6200000e0000 */
[----:B------:R-:W-:Y:S01]  /*01e0*/  FSETP.NEU.AND P3, PT, R16, RZ, PT ;  /* 0x000000ff1000720b */ /* 0x000fe20003f6d000 */
[----:B------:R-:W3:Y:S01]  /*01f0*/  MUFU.RCP R23, R23 ;  /* 0x0000001700177308 */ /* 0x000ee20000001000 */
[----:B------:R-:W-:Y:S02]  /*0200*/  FSEL R24, R21, R18, !P1 ;  /* 0x0000001215187208 */ /* 0x000fe40004800000 */
[----:B------:R-:W-:Y:S01]  /*0210*/  FSETP.NEU.AND P1, PT, R15, RZ, PT ;  /* 0x000000ff0f00720b */ /* 0x000fe20003f2d000 */
[----:B0-----:R-:W-:-:S04]  /*0220*/  FMUL R22, R19, R20 ;  /* 0x0000001413167220 */ /* 0x001fc80000400000 */
[----:B------:R-:W0:Y:S01]  /*0230*/  MUFU.RCP R25, R25 ;  /* 0x0000001900197308 */ /* 0x000e220000001000 */
[----:B---3--:R-:W-:Y:S01]  /*0240*/  FMUL R23, R23, R24 ;  /* 0x0000001817177220 */ /* 0x008fe20000400000 */
[C---:B--2---:R-:W-:Y:S02]  /*0250*/  PRMT R0, R10.reuse, 0x7632, R0 ;  /* 0x000076320a007816 */ /* 0x044fe40000000000 */
[----:B------:R-:W-:Y:S02]  /*0260*/  SHF.L.U32 R10, R10, 0x10, RZ ;  /* 0x000000100a0a7819 */ /* 0x000fe400000006ff */
[----:B------:R-:W-:Y:S02]  /*0270*/  SHF.L.U32 R0, R0, 0x10, RZ ;  /* 0x0000001000007819 */ /* 0x000fe400000006ff */
[----:B------:R-:W-:Y:S02]  /*0280*/  FSEL R19, R10, RZ, P0 ;  /* 0x000000ff0a137208 */ /* 0x000fe40000000000 */
[----:B------:R-:W-:-:S02]  /*0290*/  FSEL R20, R0, RZ, P0 ;  /* 0x000000ff00147208 */ /* 0x000fc40000000000 */
[----:B------:R-:W-:Y:S02]  /*02a0*/  SHF.L.U32 R10, R11, 0x10, RZ ;  /* 0x000000100b0a7819 */ /* 0x000fe400000006ff */
[----:B------:R-:W-:Y:S01]  /*02b0*/  FSEL R0, R22, RZ, P3 ;  /* 0x000000ff16007208 */ /* 0x000fe20001800000 */
[----:B------:R-:W-:Y:S01]  /*02c0*/  FADD R20, -R19, R20 ;  /* 0x0000001413147221 */ /* 0x000fe20000000100 */
[----:B------:R-:W-:Y:S02]  /*02d0*/  FSEL R22, R21, R18, !P2 ;  /* 0x0000001215167208 */ /* 0x000fe40005000000 */
[----:B------:R-:W-:Y:S01]  /*02e0*/  FSEL R10, R10, RZ, P0 ;  /* 0x000000ff0a0a7208 */ /* 0x000fe20000000000 */
[C---:B------:R-:W-:Y:S01]  /*02f0*/  FMUL R21, R20.reuse, R20 ;  /* 0x0000001414157220 */ /* 0x040fe20000400000 */
[----:B------:R-:W-:Y:S01]  /*0300*/  FFMA R19, R20, R0, R19 ;  /* 0x0000000014137223 */ /* 0x000fe20000000013 */
[----:B------:R-:W-:Y:S01]  /*0310*/  PRMT R11, R11, 0x7632, R11 ;  /* 0x000076320b0b7816 */ /* 0x000fe2000000000b */
[----:B0-----:R-:W-:Y:S01]  /*0320*/  FMUL R22, R25, R22 ;  /* 0x0000001619167220 */ /* 0x001fe20000400000 */
[----:B------:R-:W-:Y:S01]  /*0330*/  FMUL R21, R18, R21 ;  /* 0x0000001512157220 */ /* 0x000fe20000400000 */
[----:B------:R-:W-:Y:S01]  /*0340*/  FADD R10, R10, -R19 ;  /* 0x800000130a0a7221 */ /* 0x000fe20000000000 */
[----:B------:R-:W-:-:S02]  /*0350*/  FSEL R18, R23, RZ, P1 ;  /* 0x000000ff17127208 */ /* 0x000fc40000800000 */
[----:B------:R-:W-:Y:S01]  /*0360*/  SHF.L.U32 R11, R11, 0x10, RZ ;  /* 0x000000100b0b7819 */ /* 0x000fe200000006ff */
[----:B------:R-:W-:Y:S01]  /*0370*/  FFMA R21, R0, R21, RZ ;  /* 0x0000001500157223 */ /* 0x000fe200000000ff */
[----:B-1----:R-:W-:Y:S01]  /*0380*/  FADD R0, R14, R17 ;  /* 0x000000110e007221 */ /* 0x002fe20000000000 */
[C---:B------:R-:W-:Y:S01]  /*0390*/  FMUL R23, R10.reuse, R10 ;  /* 0x0000000a0a177220 */ /* 0x040fe20000400000 */
[----:B------:R-:W-:Y:S01]  /*03a0*/  FSEL R11, R11, RZ, P0 ;  /* 0x000000ff0b0b7208 */ /* 0x000fe20000000000 */
[----:B------:R-:W-:Y:S01]  /*03b0*/  FFMA R10, R10, R18, R19 ;  /* 0x000000120a0a7223 */ /* 0x000fe20000000013 */
[----:B------:R-:W-:Y:S01]  /*03c0*/  FSETP.NEU.AND P2, PT, R14, RZ, PT ;  /* 0x000000ff0e00720b */ /* 0x000fe20003f4d000 */
[C---:B------:R-:W-:Y:S01]  /*03d0*/  FMUL R25, R0.reuse, 0.25 ;  /* 0x3e80000000197820 */ /* 0x040fe20000400000 */
[C---:B------:R-:W-:Y:S01]  /*03e0*/  FSETP.GEU.AND P3, PT, |R0|.reuse, 1.175494350822287508e-38, PT ;  /* 0x008000000000780b */ /* 0x040fe20003f6e200 */
[----:B------:R-:W-:Y:S01]  /*03f0*/  FADD R19, R11, -R10 ;  /* 0x8000000a0b137221 */ /* 0x000fe20000000000 */
[----:B------:R-:W-:Y:S01]  /*0400*/  FSETP.GT.AND P1, PT, |R0|, 8.50705917302346158658e+37, PT ;  /* 0x7e8000000000780b */ /* 0x000fe20003f24200 */
[----:B------:R-:W0:Y:S01]  /*0410*/  SHFL.BFLY PT, R11, R0, 0x8, 0x1f ;  /* 0x0d001f00000b7f89 */ /* 0x000e2200000e0000 */
[----:B------:R-:W-:Y:S01]  /*0420*/  FSEL R22, R22, RZ, P2 ;  /* 0x000000ff16167208 */ /* 0x000fe20001000000 */
[----:B------:R-:W-:Y:S01]  /*0430*/  FMUL R23, R16, R23 ;  /* 0x0000001710177220 */ /* 0x000fe20000400000 */
[----:B------:R-:W-:Y:S01]  /*0440*/  FMUL R16, R19, R19 ;  /* 0x0000001313107220 */ /* 0x000fe20000400000 */
[----:B------:R-:W-:-:S02]  /*0450*/  FSEL R25, R25, R0, P1 ;  /* 0x0000000019197208 */ /* 0x000fc40000800000 */
[----:B------:R-:W-:Y:S01]  /*0460*/  FFMA R19, R19, R22, R10 ;  /* 0x0000001613137223 */ /* 0x000fe2000000000a */
[----:B------:R-:W-:Y:S01]  /*0470*/  FFMA R21, R18, R23, R21 ;  /* 0x0000001712157223 */ /* 0x000fe20000000015 */
[----:B------:R-:W-:Y:S01]  /*0480*/  FMUL R16, R15, R16 ;  /* 0x000000100f107220 */ /* 0x000fe20000400000 */
[----:B------:R-:W-:Y:S01]  /*0490*/  FSETP.NEU.AND P2, PT, R0, RZ, PT ;  /* 0x000000ff0000720b */ /* 0x000fe20003f4d000 */
[----:B------:R-:W-:Y:S01]  /*04a0*/  @!P3 FMUL R25, R25, 16777216 ;  /* 0x4b8000001919b820 */ /* 0x000fe20000400000 */
[----:B------:R-:W1:Y:S01]  /*04b0*/  SHFL.BFLY PT, R18, R19, 0x10, 0x1f ;  /* 0x0e001f0013127f89 */ /* 0x000e6200000e0000 */
[----:B------:R-:W-:Y:S01]  /*04c0*/  FFMA R16, R22, R16, R21 ;  /* 0x0000001016107223 */ /* 0x000fe20000000015 */
[----:B------:R-:W-:Y:S01]  /*04d0*/  @P1 FMUL R17, R17, 0.25 ;  /* 0x3e80000011111820 */ /* 0x000fe20000400000 */
[----:B------:R-:W2:Y:S03]  /*04e0*/  MUFU.RCP R20, R25 ;  /* 0x0000001900147308 */ /* 0x000ea60000001000 */
[----:B------:R-:W3:Y:S01]  /*04f0*/  SHFL.BFLY PT, R21, R16, 0x10, 0x1f ;  /* 0x0e001f0010157f89 */ /* 0x000ee200000e0000 */
[----:B------:R-:W-:Y:S01]  /*0500*/  @!P3 FMUL R17, R17, 16777216 ;  /* 0x4b8000001111b820 */ /* 0x000fe20000400000 */
[----:B0-----:R-:W-:-:S05]  /*0510*/  FADD R10, R0, R11 ;  /* 0x0000000b000a7221 */ /* 0x001fca0000000000 */
[----:B------:R-:W-:Y:S01]  /*0520*/  FSETP.GEU.AND P3, PT, |R10|, 1.175494350822287508e-38, PT ;  /* 0x008000000a00780b */ /* 0x000fe20003f6e200 */
[----:B--2---:R-:W-:Y:S01]  /*0530*/  FMUL R20, R20, R17 ;  /* 0x0000001114147220 */ /* 0x004fe20000400000 */
[C---:B------:R-:W-:Y:S01]  /*0540*/  FMUL R17, R10.reuse, 0.25 ;  /* 0x3e8000000a117820 */ /* 0x040fe20000400000 */
[----:B------:R-:W-:Y:S01]  /*0550*/  FSETP.GT.AND P1, PT, |R10|, 8.50705917302346158658e+37, PT ;  /* 0x7e8000000a00780b */ /* 0x000fe20003f24200 */
[----:B------:R-:W0:Y:S02]  /*0560*/  SHFL.BFLY PT, R15, R10, 0x4, 0x1f ;  /* 0x0c801f000a0f7f89 */ /* 0x000e2400000e0000 */
[----:B------:R-:W-:Y:S01]  /*0570*/  FSEL R20, R20, RZ, P2 ;  /* 0x000000ff14147208 */ /* 0x000fe20001000000 */
[----:B-1----:R-:W-:Y:S01]  /*0580*/  FADD R18, -R19, R18 ;  /* 0x0000001213127221 */ /* 0x002fe20000000100 */
[----:B------:R-:W-:Y:S02]  /*0590*/  FSEL R22, R17, R10, P1 ;  /* 0x0000000a11167208 */ /* 0x000fe40000800000 */
[----:B------:R-:W-:Y:S01]  /*05a0*/  FSETP.NEU.AND P2, PT, R10, RZ, PT ;  /* 0x000000ff0a00720b */ /* 0x000fe20003f4d000 */
[C---:B------:R-:W-:Y:S01]  /*05b0*/  FMUL R17, R18.reuse, R18 ;  /* 0x0000001212117220 */ /* 0x040fe20000400000 */
[----:B------:R-:W-:Y:S01]  /*05c0*/  FFMA R18, R18, R20, R19 ;  /* 0x0000001412127223 */ /* 0x000fe20000000013 */
[----:B------:R-:W-:Y:S01]  /*05d0*/  @!P3 FMUL R22, R22, 16777216 ;  /* 0x4b8000001616b820 */ /* 0x000fe20000400000 */
[----:B---3--:R-:W-:Y:S01]  /*05e0*/  FADD R21, R16, R21 ;  /* 0x0000001510157221 */ /* 0x008fe20000000000 */
[----:B------:R-:W-:Y:S01]  /*05f0*/  FMUL R17, R14, R17 ;  /* 0x000000110e117220 */ /* 0x000fe20000400000 */
[----:B------:R-:W-:Y:S01]  /*0600*/  @P1 FMUL R11, R11, 0.25 ;  /* 0x3e8000000b0b1820 */ /* 0x000fe20000400000 */
[----:B------:R-:W1:Y:S02]  /*0610*/  SHFL.BFLY PT, R19, R18, 0x8, 0x1f ;  /* 0x0d001f0012137f89 */ /* 0x000e6400000e0000 */
[----:B------:R-:W2:Y:S01]  /*0620*/  MUFU.RCP R22, R22 ;  /* 0x0000001600167308 */ /* 0x000ea20000001000 */
[----:B------:R-:W-:Y:S01]  /*0630*/  FFMA R17, R20, R17, R21 ;  /* 0x0000001114117223 */ /* 0x000fe20000000015 */
[----:B------:R-:W-:-:S04]  /*0640*/  @!P3 FMUL R11, R11, 16777216 ;  /* 0x4b8000000b0bb820 */ /* 0x000fc80000400000 */
[----:B------:R-:W3:Y:S01]  /*0650*/  SHFL.BFLY PT, R16, R17, 0x8, 0x1f ;  /* 0x0d001f0011107f89 */ /* 0x000ee200000e0000 */
[----:B0-----:R-:W-:-:S04]  /*0660*/  FADD R14, R10, R15 ;  /* 0x0000000f0a0e7221 */ /* 0x001fc80000000000 */
[C---:B------:R-:W-:Y:S01]  /*0670*/  FMUL R21, R14.reuse, 0.25 ;  /* 0x3e8000000e157820 */ /* 0x040fe20000400000 */
[----:B------:R-:W-:Y:S01]  /*0680*/  FSETP.GEU.AND P3, PT, |R14|, 1.175494350822287508e-38, PT ;  /* 0x008000000e00780b */ /* 0x000fe20003f6e200 */
[----:B--2---:R-:W-:Y:S01]  /*0690*/  FMUL R20, R22, R11 ;  /* 0x0000000b16147220 */ /* 0x004fe20000400000 */
[----:B------:R-:W-:Y:S01]  /*06a0*/  FSETP.GT.AND P1, PT, |R14|, 8.50705917302346158658e+37, PT ;  /* 0x7e8000000e00780b */ /* 0x000fe20003f24200 */
[----:B------:R-:W0:Y:S03]  /*06b0*/  SHFL.BFLY PT, R11, R14, 0x2, 0x1f ;  /* 0x0c401f000e0b7f89 */ /* 0x000e2600000e0000 */
        /* <DEDUP_REMOVED lines=8> */
[----:B------:R-:W-:-:S02]  /*0740*/  FMUL R21, R0, R21 ;  /* 0x0000001500157220 */ /* 0x000fc40000400000 */
[----:B------:R-:W1:Y:S01]  /*0750*/  SHFL.BFLY PT, R19, R18, 0x4, 0x1f ;  /* 0x0c801f0012137f89 */ /* 0x000e6200000e0000 */
[----:B------:R-:W-:Y:S01]  /*0760*/  @P1 FMUL R15, R15, 0.25 ;  /* 0x3e8000000f0f1820 */ /* 0x000fe20000400000 */
[----:B------:R-:W2:Y:S01]  /*0770*/  MUFU.RCP R22, R22 ;  /* 0x0000001600167308 */ /* 0x000ea20000001000 */
[----:B------:R-:W-:Y:S02]  /*0780*/  FFMA R17, R20, R21, R17 ;  /* 0x0000001514117223 */ /* 0x000fe40000000011 */
[----:B------:R-:W-:-:S03]  /*0790*/  @!P3 FMUL R15, R15, 16777216 ;  /* 0x4b8000000f0fb820 */ /* 0x000fc60000400000 */
[----:B------:R-:W3:Y:S01]  /*07a0*/  SHFL.BFLY PT, R16, R17, 0x4, 0x1f ;  /* 0x0c801f0011107f89 */ /* 0x000ee200000e0000 */
[----:B0-----:R-:W-:-:S04]  /*07b0*/  FADD R0, R14, R11 ;  /* 0x0000000b0e007221 */ /* 0x001fc80000000000 */
[C---:B------:R-:W-:Y:S01]  /*07c0*/  FMUL R21, R0.reuse, 0.25 ;  /* 0x3e80000000157820 */ /* 0x040fe20000400000 */
[C---:B------:R-:W-:Y:S02]  /*07d0*/  FSETP.GEU.AND P3, PT, |R0|.reuse, 1.175494350822287508e-38, PT ;  /* 0x008000000000780b */ /* 0x040fe40003f6e200 */
[----:B------:R-:W-:Y:S01]  /*07e0*/  FSETP.GT.AND P1, PT, |R0|, 8.50705917302346158658e+37, PT ;  /* 0x7e8000000000780b */ /* 0x000fe20003f24200 */
[----:B--2---:R-:W-:-:S03]  /*07f0*/  FMUL R15, R22, R15 ;  /* 0x0000000f160f7220 */ /* 0x004fc60000400000 */
[----:B------:R-:W-:Y:S02]  /*0800*/  FSEL R22, R21, R0, P1 ;  /* 0x0000000015167208 */ /* 0x000fe40000800000 */
[----:B------:R-:W-:Y:S01]  /*0810*/  FSEL R20, R15, RZ, P2 ;  /* 0x000000ff0f147208 */ /* 0x000fe20001000000 */
[----:B-1----:R-:W-:Y:S01]  /*0820*/  FADD R19, -R18, R19 ;  /* 0x0000001312137221 */ /* 0x002fe20000000100 */
[----:B------:R-:W0:Y:S03]  /*0830*/  SHFL.BFLY PT, R15, R0, 0x1, 0x1f ;  /* 0x0c201f00000f7f89 */ /* 0x000e2600000e0000 */
[C---:B------:R-:W-:Y:S01]  /*0840*/  FMUL R21, R19.reuse, R19 ;  /* 0x0000001313157220 */ /* 0x040fe20000400000 */
[----:B------:R-:W-:Y:S01]  /*0850*/  FFMA R18, R19, R20, R18 ;  /* 0x0000001413127223 */ /* 0x000fe20000000012 */
[----:B------:R-:W-:Y:S01]  /*0860*/  @!P3 FMUL R22, R22, 16777216 ;  /* 0x4b8000001616b820 */ /* 0x000fe20000400000 */
[----:B------:R-:W-:Y:S01]  /*0870*/  @P1 FMUL R11, R11, 0.25 ;  /* 0x3e8000000b0b1820 */ /* 0x000fe20000400000 */
[----:B---3--:R-:W-:Y:S01]  /*0880*/  FADD R17, R17, R16 ;  /* 0x0000001011117221 */ /* 0x008fe20000000000 */
[----:B------:R-:W-:Y:S01]  /*0890*/  FMUL R21, R10, R21 ;  /* 0x000000150a157220 */ /* 0x000fe20000400000 */
[----:B------:R-:W1:Y:S01]  /*08a0*/  SHFL.BFLY PT, R19, R18, 0x2, 0x1f ;  /* 0x0c401f0012137f89 */ /* 0x000e6200000e0000 */
[----:B------:R-:W-:Y:S01]  /*08b0*/  @!P3 FMUL R11, R11, 16777216 ;  /* 0x4b8000000b0bb820 */ /* 0x000fe20000400000 */
[----:B------:R-:W2:Y:S01]  /*08c0*/  MUFU.RCP R22, R22 ;  /* 0x0000001600167308 */ /* 0x000ea20000001000 */
[----:B------:R-:W-:Y:S01]  /*08d0*/  FFMA R17, R20, R21, R17 ;  /* 0x0000001514117223 */ /* 0x000fe20000000011 */
[----:B------:R-:W-:-:S02]  /*08e0*/  FSETP.NEU.AND P1, PT, R0, RZ, PT ;  /* 0x000000ff0000720b */ /* 0x000fc40003f2d000 */
[----:B------:R-:W-:Y:S02]  /*08f0*/  ISETP.GE.AND P3, PT, R8, 0x10, PT ;  /* 0x000000100800780c */ /* 0x000fe40003f66270 */
[----:B------:R-:W3:Y:S01]  /*0900*/  SHFL.BFLY PT, R16, R17, 0x2, 0x1f ;  /* 0x0c401f0011107f89 */ /* 0x000ee200000e0000 */
[----:B0-----:R-:W-:Y:S01]  /*0910*/  FADD R10, R0, R15 ;  /* 0x0000000f000a7221 */ /* 0x001fe20000000000 */
[----:B--2---:R-:W-:-:S03]  /*0920*/  FMUL R11, R22, R11 ;  /* 0x0000000b160b7220 */ /* 0x004fc60000400000 */
[C---:B------:R-:W-:Y:S01]  /*0930*/  FMUL R23, R10.reuse, 0.25 ;  /* 0x3e8000000a177820 */ /* 0x040fe20000400000 */
[----:B------:R-:W-:Y:S02]  /*0940*/  FSETP.GEU.AND P2, PT, |R10|, 1.175494350822287508e-38, PT ;  /* 0x008000000a00780b */ /* 0x000fe40003f4e200 */
[----:B------:R-:W-:Y:S01]  /*0950*/  FSEL R11, R11, RZ, P1 ;  /* 0x000000ff0b0b7208 */ /* 0x000fe20000800000 */
[----:B-1----:R-:W-:Y:S01]  /*0960*/  FADD R19, -R18, R19 ;  /* 0x0000001312137221 */ /* 0x002fe20000000100 */
[----:B------:R-:W-:-:S03]  /*0970*/  FSETP.GT.AND P1, PT, |R10|, 8.50705917302346158658e+37, PT ;  /* 0x7e8000000a00780b */ /* 0x000fc60003f24200 */
[C---:B------:R-:W-:Y:S01]  /*0980*/  FMUL R21, R19.reuse, R19 ;  /* 0x0000001313157220 */ /* 0x040fe20000400000 */
[----:B------:R-:W-:Y:S01]  /*0990*/  FFMA R18, R19, R11, R18 ;  /* 0x0000000b13127223 */ /* 0x000fe20000000012 */
[----:B------:R-:W-:Y:S01]  /*09a0*/  FSEL R23, R23, R10, P1 ;  /* 0x0000000a17177208 */ /* 0x000fe20000800000 */
[----:B---3--:R-:W-:Y:S01]  /*09b0*/  FADD R16, R17, R16 ;  /* 0x0000001011107221 */ /* 0x008fe20000000000 */
[----:B------:R-:W-:Y:S02]  /*09c0*/  FMUL R21, R14, R21 ;  /* 0x000000150e157220 */ /* 0x000fe40000400000 */
[----:B------:R-:W0:Y:S01]  /*09d0*/  SHFL.BFLY PT, R17, R18, 0x1, 0x1f ;  /* 0x0c201f0012117f89 */ /* 0x000e2200000e0000 */
[----:B------:R-:W-:Y:S01]  /*09e0*/  @!P2 FMUL R23, R23, 16777216 ;  /* 0x4b8000001717a820 */ /* 0x000fe20000400000 */
[----:B------:R-:W-:Y:S01]  /*09f0*/  SHF.R.U32.HI R19, RZ, 0x3, R8 ;  /* 0x00000003ff137819 */ /* 0x000fe20000011608 */
[----:B------:R-:W-:Y:S01]  /*0a00*/  FFMA R16, R11, R21, R16 ;  /* 0x000000150b107223 */ /* 0x000fe20000000010 */
[----:B------:R-:W-:Y:S01]  /*0a10*/  @P1 FMUL R15, R15, 0.25 ;  /* 0x3e8000000f0f1820 */ /* 0x000fe20000400000 */
[----:B------:R-:W1:Y:S01]  /*0a20*/  MUFU.RCP R14, R23 ;  /* 0x00000017000e7308 */ /* 0x000e620000001000 */
[----:B------:R-:W-:-:S02]  /*0a30*/  FSETP.NEU.AND P1, PT, R10, RZ, PT ;  /* 0x000000ff0a00720b */ /* 0x000fc40003f2d000 */
[----:B------:R-:W2:Y:S01]  /*0a40*/  SHFL.BFLY PT, R11, R16, 0x1, 0x1f ;  /* 0x0c201f00100b7f89 */ /* 0x000ea200000e0000 */
[----:B------:R-:W-:Y:S01]  /*0a50*/  @!P2 FMUL R15, R15, 16777216 ;  /* 0x4b8000000f0fa820 */ /* 0x000fe20000400000 */
[----:B------:R-:W-:Y:S02]  /*0a60*/  LOP3.LUT P2, RZ, R8, 0x1f, RZ, 0xc0, !PT ;  /* 0x0000001f08ff7812 */ /* 0x000fe4000784c0ff */
[----:B------:R-:W-:Y:S01]  /*0a70*/  LOP3.LUT R19, R19, 0x3c, RZ, 0xc0, !PT ;  /* 0x0000003c13137812 */ /* 0x000fe200078ec0ff */
[----:B-1----:R-:W-:-:S10]  /*0a80*/  FMUL R14, R14, R15 ;  /* 0x0000000f0e0e7220 */ /* 0x002fd40000400000 */
[----:B------:R-:W-:Y:S01]  /*0a90*/  @!P2 STS [R19+0x80], R10 ;  /* 0x0000800a1300a388 */ /* 0x000fe20000000800 */
[----:B0-----:R-:W-:Y:S01]  /*0aa0*/  FADD R17, -R18, R17 ;  /* 0x0000001112117221 */ /* 0x001fe20000000100 */
[----:B------:R-:W-:-:S03]  /*0ab0*/  FSEL R14, R14, RZ, P1 ;  /* 0x000000ff0e0e7208 */ /* 0x000fc60000800000 */
[C---:B------:R-:W-:Y:S02]  /*0ac0*/  FMUL R15, R17.reuse, R17 ;  /* 0x00000011110f7220 */ /* 0x040fe40000400000 */
[----:B------:R-:W-:Y:S01]  /*0ad0*/  FFMA R18, R17, R14, R18 ;  /* 0x0000000e11127223 */ /* 0x000fe20000000012 */
[----:B--2---:R-:W-:Y:S01]  /*0ae0*/  FADD R11, R16, R11 ;  /* 0x0000000b100b7221 */ /* 0x004fe20000000000 */
[----:B------:R-:W-:-:S03]  /*0af0*/  FMUL R15, R0, R15 ;  /* 0x0000000f000f7220 */ /* 0x000fc60000400000 */
[----:B------:R-:W-:Y:S01]  /*0b00*/  @!P2 STS [R19], R18 ;  /* 0x000000121300a388 */ /* 0x000fe20000000800 */
[----:B------:R-:W-:-:S05]  /*0b10*/  FFMA R14, R14, R15, R11 ;  /* 0x0000000f0e0e7223 */ /* 0x000fca000000000b */
[----:B------:R-:W-:Y:S04]  /*0b20*/  @!P2 STS [R19+0x40], R14 ;  /* 0x0000400e1300a388 */ /* 0x000fe80000000800 */
[----:B------:R-:W-:Y:S06]  /*0b30*/  BAR.SYNC.DEFER_BLOCKING 0x0 ;  /* 0x0000000000007b1d */ /* 0x000fec0000010000 */
[----:B------:R-:W0:Y:S04]  /*0b40*/  @!P3 LDS R9, [R8.X4+0x80] ;  /* 0x000080000809b984 */ /* 0x000e280000004800 */
[----:B------:R-:W-:Y:S04]  /*0b50*/  @!P3 LDS R12, [R8.X4] ;  /* 0x00000000080cb984 */ /* 0x000fe80000004800 */
[----:B------:R-:W1:Y:S04]  /*0b60*/  @!P3 LDS R13, [R8.X4+0x40] ;  /* 0x00004000080db984 */ /* 0x000e680000004800 */
[----:B0-----:R-:W0:Y:S04]  /*0b70*/  SHFL.BFLY PT, R16, R9, 0x8, 0x1f ;  /* 0x0d001f0009107f89 */ /* 0x001e2800000e0000 */
[----:B-1----:R-:W1:Y:S01]  /*0b80*/  SHFL.BFLY PT, R14, R13, 0x8, 0x1f ;  /* 0x0d001f000d0e7f89 */ /* 0x002e6200000e0000 */
[----:B0-----:R-:W-:-:S04]  /*0b90*/  FADD R0, R9, R16 ;  /* 0x0000001009007221 */ /* 0x001fc80000000000 */
[C---:B------:R-:W-:Y:S01]  /*0ba0*/  FMUL R11, R0.reuse, 0.25 ;  /* 0x3e800000000b7820 */ /* 0x040fe20000400000 */
[C---:B------:R-:W-:Y:S01]  /*0bb0*/  FSETP.GEU.AND P2, PT, |R0|.reuse, 1.175494350822287508e-38, PT ;  /* 0x008000000000780b */ /* 0x040fe20003f4e200 */
[----:B------:R-:W0:Y:S01]  /*0bc0*/  SHFL.BFLY PT, R21, R0, 0x4, 0x1f ;  /* 0x0c801f0000157f89 */ /* 0x000e2200000e0000 */
[----:B------:R-:W-:Y:S01]  /*0bd0*/  FSETP.GT.AND P1, PT, |R0|, 8.50705917302346158658e+37, PT ;  /* 0x7e8000000000780b */ /* 0x000fe20003f24200 */
[----:B-1----:R-:W-:-:S03]  /*0be0*/  FADD R13, R13, R14 ;  /* 0x0000000e0d0d7221 */ /* 0x002fc60000000000 */
[----:B------:R-:W-:Y:S02]  /*0bf0*/  FSEL R17, R11, R0, P1 ;  /* 0x000000000b117208 */ /* 0x000fe40000800000 */
[----:B------:R-:W1:Y:S05]  /*0c00*/  SHFL.BFLY PT, R11, R12, 0x8, 0x1f ;  /* 0x0d001f000c0b7f89 */ /* 0x000e6a00000e0000 */
[----:B------:R-:W-:Y:S02]  /*0c10*/  @!P2 FMUL R17, R17, 16777216 ;  /* 0x4b8000001111a820 */ /* 0x000fe40000400000 */
[----:B------:R-:W-:-:S04]  /*0c20*/  @P1 FMUL R16, R16, 0.25 ;  /* 0x3e80000010101820 */ /* 0x000fc80000400000 */
[----:B------:R-:W2:Y:S01]  /*0c30*/  MUFU.RCP R17, R17 ;  /* 0x0000001100117308 */ /* 0x000ea20000001000 */
[----:B------:R-:W-:Y:S01]  /*0c40*/  @!P2 FMUL R16, R16, 16777216 ;  /* 0x4b8000001010a820 */ /* 0x000fe20000400000 */
[C---:B------:R-:W-:Y:S01]  /*0c50*/  FSETP.NEU.AND P2, PT, R0.reuse, RZ, PT ;  /* 0x000000ff0000720b */ /* 0x040fe20003f4d000 */
[----:B0-----:R-:W-:-:S04]  /*0c60*/  FADD R10, R0, R21 ;  /* 0x00000015000a7221 */ /* 0x001fc80000000000 */
[C---:B------:R-:W-:Y:S01]  /*0c70*/  FMUL R19, R10.reuse, 0.25 ;  /* 0x3e8000000a137820 */ /* 0x040fe20000400000 */
[----:B------:R-:W-:Y:S01]  /*0c80*/  FSETP.GEU.AND P3, PT, |R10|, 1.175494350822287508e-38, PT ;  /* 0x008000000a00780b */ /* 0x000fe20003f6e200 */
[----:B-1----:R-:W-:Y:S01]  /*0c90*/  FADD R15, -R12, R11 ;  /* 0x0000000b0c0f7221 */ /* 0x002fe20000000100 */
[----:B------:R-:W-:Y:S01]  /*0ca0*/  FSETP.GT.AND P1, PT, |R10|, 8.50705917302346158658e+37, PT ;  /* 0x7e8000000a00780b */ /* 0x000fe20003f24200 */
[----:B------:R-:W0:Y:S01]  /*0cb0*/  SHFL.BFLY PT, R11, R10, 0x2, 0x1f ;  /* 0x0c401f000a0b7f89 */ /* 0x000e2200000e0000 */
[----:B--2---:R-:W-:Y:S01]  /*0cc0*/  FMUL R16, R17, R16 ;  /* 0x0000001011107220 */ /* 0x004fe20000400000 */
[----:B------:R-:W-:Y:S01]  /*0cd0*/  FMUL R18, R15, R15 ;  /* 0x0000000f0f127220 */ /* 0x000fe20000400000 */
[----:B------:R-:W-:-:S03]  /*0ce0*/  FSEL R19, R19, R10, P1 ;  /* 0x0000000a13137208 */ /* 0x000fc60000800000 */
[----:B------:R-:W-:Y:S01]  /*0cf0*/  FSEL R16, R16, RZ, P2 ;  /* 0x000000ff10107208 */ /* 0x000fe20001000000 */
[----:B------:R-:W-:Y:S01]  /*0d00*/  FMUL R18, R9, R18 ;  /* 0x0000001209127220 */ /* 0x000fe20000400000 */
[----:B------:R-:W-:Y:S02]  /*0d10*/  FSETP.NEU.AND P2, PT, R10, RZ, PT ;  /* 0x000000ff0a00720b */ /* 0x000fe40003f4d000 */
[----:B------:R-:W-:Y:S01]  /*0d20*/  @!P3 FMUL R19, R19, 16777216 ;  /* 0x4b8000001313b820 */ /* 0x000fe20000400000 */
[----:B------:R-:W-:Y:S01]  /*0d30*/  FFMA R15, R15, R16, R12 ;  /* 0x000000100f0f7223 */ /* 0x000fe2000000000c */
[----:B------:R-:W-:Y:S01]  /*0d40*/  FFMA R13, R16, R18, R13 ;  /* 0x00000012100d7223 */ /* 0x000fe2000000000d */
[----:B------:R-:W-:Y:S01]  /*0d50*/  @P1 FMUL R21, R21, 0.25 ;  /* 0x3e80000015151820 */ /* 0x000fe20000400000 */
[----:B------:R-:W1:Y:S02]  /*0d60*/  MUFU.RCP R16, R19 ;  /* 0x0000001300107308 */ /* 0x000e640000001000 */
[----:B------:R-:W2:Y:S01]  /*0d70*/  SHFL.BFLY PT, R12, R15, 0x4, 0x1f ;  /* 0x0c801f000f0c7f89 */ /* 0x000ea200000e0000 */
[----:B------:R-:W-:-:S03]  /*0d80*/  @!P3 FMUL R21, R21, 16777216 ;  /* 0x4b8000001515b820 */ /* 0x000fc60000400000 */
[----:B------:R-:W3:Y:S01]  /*0d90*/  SHFL.BFLY PT, R14, R13, 0x4, 0x1f ;  /* 0x0c801f000d0e7f89 */ /* 0x000ee200000e0000 */
[----:B0-----:R-:W-:-:S04]  /*0da0*/  FADD R9, R10, R11 ;  /* 0x0000000b0a097221 */ /* 0x001fc80000000000 */
[C---:B------:R-:W-:Y:S01]  /*0db0*/  FMUL R18, R9.reuse, 0.25 ;  /* 0x3e80000009127820 */ /* 0x040fe20000400000 */
[C---:B------:R-:W-:Y:S01]  /*0dc0*/  FSETP.GEU.AND P3, PT, |R9|.reuse, 1.175494350822287508e-38, PT ;  /* 0x008000000900780b */ /* 0x040fe20003f6e200 */
[----:B-1----:R-:W-:Y:S01]  /*0dd0*/  FMUL R21, R16, R21 ;  /* 0x0000001510157220 */ /* 0x002fe20000400000 */
[----:B------:R-:W-:-:S04]  /*0de0*/  FSETP.GT.AND P1, PT, |R9|, 8.50705917302346158658e+37, PT ;  /* 0x7e8000000900780b */ /* 0x000fc80003f24200 */
[----:B------:R-:W-:Y:S02]  /*0df0*/  FSEL R21, R21, RZ, P2 ;  /* 0x000000ff15157208 */ /* 0x000fe40001000000 */
[----:B------:R-:W-:Y:S01]  /*0e00*/  FSEL R18, R18, R9, P1 ;  /* 0x0000000912127208 */ /* 0x000fe20000800000 */
[----:B--2---:R-:W-:Y:S02]  /*0e10*/  FADD R16, -R15, R12 ;  /* 0x0000000c0f107221 */ /* 0x004fe40000000100 */
[----:B------:R-:W0:Y:S02]  /*0e20*/  SHFL.BFLY PT, R12, R9, 0x1, 0x1f ;  /* 0x0c201f00090c7f89 */ /* 0x000e2400000e0000 */
[----:B------:R-:W-:Y:S01]  /*0e30*/  @!P3 FMUL R18, R18, 16777216 ;  /* 0x4b8000001212b820 */ /* 0x000fe20000400000 */
[C---:B------:R-:W-:Y:S01]  /*0e40*/  FMUL R17, R16.reuse, R16 ;  /* 0x0000001010117220 */ /* 0x040fe20000400000 */
[----:B------:R-:W-:Y:S01]  /*0e50*/  FFMA R15, R16, R21, R15 ;  /* 0x00000015100f7223 */ /* 0x000fe2000000000f */
[----:B---3--:R-:W-:Y:S01]  /*0e60*/  FADD R14, R13, R14 ;  /* 0x0000000e0d0e7221 */ /* 0x008fe20000000000 */
[----:B------:R-:W-:Y:S01]  /*0e70*/  @P1 FMUL R11, R11, 0.25 ;  /* 0x3e8000000b0b1820 */ /* 0x000fe20000400000 */
[----:B------:R-:W-:Y:S01]  /*0e80*/  FMUL R17, R0, R17 ;  /* 0x0000001100117220 */ /* 0x000fe20000400000 */
[----:B------:R-:W1:Y:S01]  /*0e90*/  MUFU.RCP R18, R18 ;  /* 0x0000001200127308 */ /* 0x000e620000001000 */
[----:B------:R-:W2:Y:S01]  /*0ea0*/  SHFL.BFLY PT, R0, R15, 0x2, 0x1f ;  /* 0x0c401f000f007f89 */ /* 0x000ea200000e0000 */
[----:B------:R-:W-:Y:S01]  /*0eb0*/  @!P3 FMUL R11, R11, 16777216 ;  /* 0x4b8000000b0bb820 */ /* 0x000fe20000400000 */
[----:B------:R-:W-:Y:S01]  /*0ec0*/  FFMA R14, R21, R17, R14 ;  /* 0x00000011150e7223 */ /* 0x000fe2000000000e */
[----:B------:R-:W-:-:S04]  /*0ed0*/  FSETP.NEU.AND P1, PT, R9, RZ, PT ;  /* 0x000000ff0900720b */ /* 0x000fc80003f2d000 */
[----:B------:R-:W3:Y:S01]  /*0ee0*/  SHFL.BFLY PT, R17, R14, 0x2, 0x1f ;  /* 0x0c401f000e117f89 */ /* 0x000ee200000e0000 */
[----:B-1----:R-:W-:Y:S01]  /*0ef0*/  FMUL R11, R18, R11 ;  /* 0x0000000b120b7220 */ /* 0x002fe20000400000 */
[----:B0-----:R-:W-:-:S04]  /*0f00*/  FADD R13, R9, R12 ;  /* 0x0000000c090d7221 */ /* 0x001fc80000000000 */
[----:B------:R-:W-:Y:S01]  /*0f10*/  FSEL R11, R11, RZ, P1 ;  /* 0x000000ff0b0b7208 */ /* 0x000fe20000800000 */
[C---:B------:R-:W-:Y:S01]  /*0f20*/  FMUL R16, R13.reuse, 0.25 ;  /* 0x3e8000000d107820 */ /* 0x040fe20000400000 */
[----:B------:R-:W-:Y:S01]  /*0f30*/  FSETP.GEU.AND P2, PT, |R13|, 1.175494350822287508e-38, PT ;  /* 0x008000000d00780b */ /* 0x000fe20003f4e200 */
[----:B--2---:R-:W-:Y:S01]  /*0f40*/  FADD R0, -R15, R0 ;  /* 0x000000000f007221 */ /* 0x004fe20000000100 */
[----:B------:R-:W-:-:S03]  /*0f50*/  FSETP.GT.AND P1, PT, |R13|, 8.50705917302346158658e+37, PT ;  /* 0x7e8000000d00780b */ /* 0x000fc60003f24200 */
[C---:B------:R-:W-:Y:S01]  /*0f60*/  FMUL R19, R0.reuse, R0 ;  /* 0x0000000000137220 */ /* 0x040fe20000400000 */
[----:B------:R-:W-:Y:S01]  /*0f70*/  FFMA R0, R0, R11, R15 ;  /* 0x0000000b00007223 */ /* 0x000fe2000000000f */
[----:B------:R-:W-:Y:S01]  /*0f80*/  FSEL R16, R16, R13, P1 ;  /* 0x0000000d10107208 */ /* 0x000fe20000800000 */
[----:B---3--:R-:W-:Y:S01]  /*0f90*/  FADD R14, R14, R17 ;  /* 0x000000110e0e7221 */ /* 0x008fe20000000000 */
[----:B------:R-:W-:Y:S02]  /*0fa0*/  FMUL R19, R10, R19 ;  /* 0x000000130a137220 */ /* 0x000fe40000400000 */
[----:B------:R-:W0:Y:S02]  /*0fb0*/  SHFL.BFLY PT, R15, R0, 0x1, 0x1f ;  /* 0x0c201f00000f7f89 */ /* 0x000e2400000e0000 */
[----:B------:R-:W-:Y:S01]  /*0fc0*/  @!P2 FMUL R16, R16, 16777216 ;  /* 0x4b8000001010a820 */ /* 0x000fe20000400000 */
[----:B------:R-:W-:Y:S01]  /*0fd0*/  FFMA R14, R11, R19, R14 ;  /* 0x000000130b0e7223 */ /* 0x000fe2000000000e */
[----:B------:R-:W-:-:S02]  /*0fe0*/  @P1 FMUL R12, R12, 0.25 ;  /* 0x3e8000000c0c1820 */ /* 0x000fc40000400000 */
[----:B------:R-:W1:Y:S01]  /*0ff0*/  MUFU.RCP R17, R16 ;  /* 0x0000001000117308 */ /* 0x000e620000001000 */
[----:B------:R-:W-:Y:S01]  /*1000*/  LOP3.LUT P1, RZ, R8, 0xf, RZ, 0xc0, !PT ;  /* 0x0000000f08ff7812 */ /* 0x000fe2000782c0ff */
[----:B------:R-:W2:Y:S01]  /*1010*/  SHFL.BFLY PT, R11, R14, 0x1, 0x1f ;  /* 0x0c201f000e0b7f89 */ /* 0x000ea200000e0000 */
[----:B------:R-:W-:Y:S01]  /*1020*/  @!P2 FMUL R12, R12, 16777216 ;  /* 0x4b8000000c0ca820 */ /* 0x000fe20000400000 */
[----:B------:R-:W-:Y:S02]  /*1030*/  FSETP.NEU.AND P2, PT, R13, RZ, PT ;  /* 0x000000ff0d00720b */ /* 0x000fe40003f4d000 */
[----:B------:R-:W-:Y:S01]  /*1040*/  ISETP.LT.AND P1, PT, R8, 0x10, !P1 ;  /* 0x000000100800780c */ /* 0x000fe20004f21270 */
[----:B-1----:R-:W-:Y:S01]  /*1050*/  FMUL R17, R17, R12 ;  /* 0x0000000c11117220 */ /* 0x002fe20000400000 */
[----:B0-----:R-:W-:-:S11]  /*1060*/  FADD R15, -R0, R15 ;  /* 0x0000000f000f7221 */ /* 0x001fd60000000100 */
[----:B------:R-:W-:Y:S01]  /*1070*/  @P1 STS [R8.X4+0x80], R13 ;  /* 0x0000800d08001388 */ /* 0x000fe20000004800 */
[----:B------:R-:W-:Y:S01]  /*1080*/  FSEL R17, R17, RZ, P2 ;  /* 0x000000ff11117208 */ /* 0x000fe20001000000 */
[----:B------:R-:W-:Y:S01]  /*1090*/  FMUL R12, R15, R15 ;  /* 0x0000000f0f0c7220 */ /* 0x000fe20000400000 */
[----:B--2---:R-:W-:-:S03]  /*10a0*/  FADD R10, R14, R11 ;  /* 0x0000000b0e0a7221 */ /* 0x004fc60000000000 */
[----:B------:R-:W-:Y:S01]  /*10b0*/  FMUL R12, R9, R12 ;  /* 0x0000000c090c7220 */ /* 0x000fe20000400000 */
[----:B------:R-:W-:Y:S01]  /*10c0*/  FFMA R15, R15, R17, R0 ;  /* 0x000000110f0f7223 */ /* 0x000fe20000000000 */
[----:B------:R-:W-:Y:S02]  /*10d0*/  SHF.R.S32.HI R11, RZ, 0x1f, R6 ;  /* 0x0000001fff0b7819 */ /* 0x000fe40000011406 */
[----:B------:R-:W-:Y:S01]  /*10e0*/  FFMA R17, R17, R12, R10 ;  /* 0x0000000c11117223 */ /* 0x000fe2000000000a */
[----:B------:R-:W-:Y:S01]  /*10f0*/  MOV R12, 0x3a638e39 ;  /* 0x3a638e39000c7802 */ /* 0x000fe20000000f00 */
[----:B------:R-:W-:Y:S01]  /*1100*/  @P1 STS [R8.X4], R15 ;  /* 0x0000000f08001388 */ /* 0x000fe20000004800 */
[----:B------:R-:W-:-:S03]  /*1110*/  LEA.HI R11, R11, R6, RZ, 0x8 ;  /* 0x000000060b0b7211 */ /* 0x000fc600078f40ff */
[----:B------:R-:W-:Y:S04]  /*1120*/  @P1 STS [R8.X4+0x40], R17 ;  /* 0x0000401108001388 */ /* 0x000fe80000004800 */
[----:B------:R-:W-:Y:S01]  /*1130*/  BAR.SYNC.DEFER_BLOCKING 0x0 ;  /* 0x0000000000007b1d */ /* 0x000fe20000010000 */
[----:B------:R-:W-:-:S04]  /*1140*/  LOP3.LUT P1, RZ, R8, 0x1ff, RZ, 0xc0, !PT ;  /* 0x000001ff08ff7812 */ /* 0x000fc8000782c0ff */
[----:B------:R-:W-:Y:S01]  /*1150*/  ISETP.LT.AND P1, PT, R6, 0x200, !P1 ;  /* 0x000002000600780c */ /* 0x000fe20004f21270 */
[----:B------:R-:W0:Y:S04]  /*1160*/  LDS R9, [0x40] ;  /* 0x00004000ff097984 */ /* 0x000e280000000800 */
[----:B------:R-:W1:Y:S01]  /*1170*/  LDS R0, [RZ] ;  /* 0x00000000ff007984 */ /* 0x000e620000000800 */
[----:B0-----:R-:W-:Y:S01]  /*1180*/  FFMA R12, R9, R12, 9.9999999747524270788e-07 ;  /* 0x358637bd090c7423 */ /* 0x001fe2000000000c */
[----:B------:R-:W-:-:S05]  /*1190*/  MOV R9, 0x4 ;  /* 0x0000000400097802 */ /* 0x000fca0000000f00 */
[CC--:B------:R-:W-:Y:S01]  /*11a0*/  IMAD.WIDE R14, R6.reuse, R9.reuse, c[0x0][0x180] ;  /* 0x00006000060e7625 */ /* 0x0c0fe200078e0209 */
[----:B------:R-:W0:Y:S03]  /*11b0*/  MUFU.RSQ R12, R12 ;  /* 0x0000000c000c7308 */ /* 0x000e260000001400 */
[----:B------:R-:W-:Y:S01]  /*11c0*/  IMAD.WIDE R16, R6, R9, c[0x0][0x160] ;  /* 0x0000580006107625 */ /* 0x000fe200078e0209 */
[----:B-1----:R1:W-:Y:S01]  /*11d0*/  @P1 STG.E [R14.64], R0 ;  /* 0x000000000e001986 */ /* 0x0023e2000c101904 */
[----:B------:R-:W-:-:S03]  /*11e0*/  CS2R R8, SRZ ;  /* 0x0000000000087805 */ /* 0x000fc6000001ff00 */
[----:B------:R-:W-:Y:S01]  /*11f0*/  BAR.SYNC.DEFER_BLOCKING 0x0 ;  /* 0x0000000000007b1d */ /* 0x000fe20000010000 */
[----:B------:R-:W-:Y:S02]  /*1200*/  SHF.R.U32.HI R6, RZ, 0x8, R11 ;  /* 0x00000008ff067819 */ /* 0x000fe4000001160b */
[----:B------:R-:W-:-:S03]  /*1210*/  CS2R R10, SRZ ;  /* 0x00000000000a7805 */ /* 0x000fc6000001ff00 */
[----:B------:R-:W-:-:S04]  /*1220*/  IMAD R13, R6, 0x1b00, R7 ;  /* 0x00001b00060d7824 */ /* 0x000fc800078e0207 */
[CC--:B------:R-:W-:Y:S01]  /*1230*/  IMAD.WIDE R18, R13.reuse, R4.reuse, c[0x0][0x170] ;  /* 0x00005c000d127625 */ /* 0x0c0fe200078e0204 */
[----:B------:R-:W-:Y:S01]  /*1240*/  CS2R R6, SRZ ;  /* 0x0000000000067805 */ /* 0x000fe2000001ff00 */
[----:B0-----:R0:W-:Y:S04]  /*1250*/  @P1 STG.E [R16.64], R12 ;  /* 0x0000000c10001986 */ /* 0x0011e8000c101904 */
[----:B------:R-:W2:Y:S01]  /*1260*/  @P0 LDG.E.EF.64 R8, [R2.64] ;  /* 0x0000000402080981 */ /* 0x000ea2000c0e1b00 */
[----:B-1----:R-:W-:-:S03]  /*1270*/  IMAD.WIDE R14, R13, R4, c[0x0][0x178] ;  /* 0x00005e000d0e7625 */ /* 0x002fc600078e0204 */
[----:B------:R-:W3:Y:S04]  /*1280*/  @P0 LDG.E.EL.64 R10, [R18.64] ;  /* 0x00000004120a0981 */ /* 0x000ee8000c2e1b00 */
[----:B------:R-:W4:Y:S01]  /*1290*/  @P0 LDG.E.EL.64 R6, [R14.64] ;  /* 0x000000040e060981 */ /* 0x000f22000c2e1b00 */
[----:B------:R-:W-:Y:S01]  /*12a0*/  IMAD.WIDE R4, R5, R4, c[0x0][0x188] ;  /* 0x0000620005047625 */ /* 0x000fe200078e0204 */
[----:B--2---:R-:W-:Y:S02]  /*12b0*/  PRMT R2, R8, 0x7632, R2 ;  /* 0x0000763208027816 */ /* 0x004fe40000000002 */
[----:B0-----:R-:W-:Y:S02]  /*12c0*/  PRMT R16, R9, 0x7632, R16 ;  /* 0x0000763209107816 */ /* 0x001fe40000000010 */
[----:B------:R-:W-:-:S02]  /*12d0*/  SHF.L.U32 R3, R2, 0x10, RZ ;  /* 0x0000001002037819 */ /* 0x000fc400000006ff */
[----:B------:R-:W-:Y:S02]  /*12e0*/  SHF.L.U32 R17, R9, 0x10, RZ ;  /* 0x0000001009117819 */ /* 0x000fe400000006ff */
[----:B------:R-:W-:Y:S01]  /*12f0*/  SHF.L.U32 R13, R8, 0x10, RZ ;  /* 0x00000010080d7819 */ /* 0x000fe200000006ff */
[----:B------:R-:W-:Y:S01]  /*1300*/  FADD R3, -R0, R3 ;  /* 0x0000000300037221 */ /* 0x000fe20000000100 */
[----:B------:R-:W-:Y:S01]  /*1310*/  SHF.L.U32 R9, R16, 0x10, RZ ;  /* 0x0000001010097819 */ /* 0x000fe200000006ff */
[----:B------:R-:W-:Y:S01]  /*1320*/  FADD R17, -R0, R17 ;  /* 0x0000001100117221 */ /* 0x000fe20000000100 */
[----:B----4-:R-:W-:Y:S01]  /*1330*/  PRMT R2, R6, 0x7632, R2 ;  /* 0x0000763206027816 */ /* 0x010fe20000000002 */
[----:B------:R-:W-:Y:S01]  /*1340*/  FADD R13, -R0, R13 ;  /* 0x0000000d000d7221 */ /* 0x000fe20000000100 */
[----:B------:R-:W-:Y:S01]  /*1350*/  FMUL R8, R12, R3 ;  /* 0x000000030c087220 */ /* 0x000fe20000400000 */
[----:B------:R-:W-:Y:S01]  /*1360*/  FADD R9, -R0, R9 ;  /* 0x0000000900097221 */ /* 0x000fe20000000100 */
[----:B---3--:R-:W-:Y:S01]  /*1370*/  PRMT R0, R10, 0x7632, R0 ;  /* 0x000076320a007816 */ /* 0x008fe20000000000 */
[C---:B------:R-:W-:Y:S01]  /*1380*/  FMUL R13, R12.reuse, R13 ;  /* 0x0000000d0c0d7220 */ /* 0x040fe20000400000 */
[----:B------:R-:W-:Y:S01]  /*1390*/  PRMT R3, R11, 0x7632, R3 ;  /* 0x000076320b037816 */ /* 0x000fe20000000003 */
[C---:B------:R-:W-:Y:S01]  /*13a0*/  FMUL R17, R12.reuse, R17 ;  /* 0x000000110c117220 */ /* 0x040fe20000400000 */
[----:B------:R-:W-:Y:S01]  /*13b0*/  FMUL R15, R12, R9 ;  /* 0x000000090c0f7220 */ /* 0x000fe20000400000 */
[----:B------:R-:W-:-:S02]  /*13c0*/  SHF.L.U32 R10, R10, 0x10, RZ ;  /* 0x000000100a0a7819 */ /* 0x000fc400000006ff */
[----:B------:R-:W-:Y:S02]  /*13d0*/  SHF.L.U32 R11, R11, 0x10, RZ ;  /* 0x000000100b0b7819 */ /* 0x000fe400000006ff */
[----:B------:R-:W-:Y:S02]  /*13e0*/  PRMT R12, R7, 0x7632, R12 ;  /* 0x00007632070c7816 */ /* 0x000fe4000000000c */
[----:B------:R-:W-:Y:S01]  /*13f0*/  SHF.L.U32 R0, R0, 0x10, RZ ;  /* 0x0000001000007819 */ /* 0x000fe200000006ff */
[----:B------:R-:W-:Y:S01]  /*1400*/  FADD R11, R11, 1 ;  /* 0x3f8000000b0b7421 */ /* 0x000fe20000000000 */
[----:B------:R-:W-:Y:S02]  /*1410*/  SHF.L.U32 R9, R3, 0x10, RZ ;  /* 0x0000001003097819 */ /* 0x000fe400000006ff */
[----:B------:R-:W-:Y:S01]  /*1420*/  SHF.L.U32 R6, R6, 0x10, RZ ;  /* 0x0000001006067819 */ /* 0x000fe200000006ff */
[----:B------:R-:W-:Y:S01]  /*1430*/  FADD R3, R0, 1 ;  /* 0x3f80000000037421 */ /* 0x000fe20000000000 */
[----:B------:R-:W-:Y:S01]  /*1440*/  SHF.L.U32 R14, R7, 0x10, RZ ;  /* 0x00000010070e7819 */ /* 0x000fe200000006ff */
[----:B------:R-:W-:Y:S01]  /*1450*/  FADD R7, R10, 1 ;  /* 0x3f8000000a077421 */ /* 0x000fe20000000000 */
[----:B------:R-:W-:Y:S01]  /*1460*/  SHF.L.U32 R2, R2, 0x10, RZ ;  /* 0x0000001002027819 */ /* 0x000fe200000006ff */
[----:B------:R-:W-:Y:S01]  /*1470*/  FADD R9, R9, 1 ;  /* 0x3f80000009097421 */ /* 0x000fe20000000000 */
[----:B------:R-:W-:Y:S01]  /*1480*/  SHF.L.U32 R12, R12, 0x10, RZ ;  /* 0x000000100c0c7819 */ /* 0x000fe200000006ff */
[----:B------:R-:W-:Y:S01]  /*1490*/  FFMA R6, R7, R13, R6 ;  /* 0x0000000d07067223 */ /* 0x000fe20000000006 */
[----:B------:R-:W-:Y:S01]  /*14a0*/  FFMA R11, R11, R17, R14 ;  /* 0x000000110b0b7223 */ /* 0x000fe2000000000e */
[----:B------:R-:W-:-:S02]  /*14b0*/  FFMA R3, R3, R8, R2 ;  /* 0x0000000803037223 */ /* 0x000fc40000000002 */
[----:B------:R-:W-:-:S03]  /*14c0*/  FFMA R12, R9, R15, R12 ;  /* 0x0000000f090c7223 */ /* 0x000fc6000000000c */
[----:B------:R-:W-:Y:S02]  /*14d0*/  F2FP.BF16.PACK_AB R6, R3, R6 ;  /* 0x000000060306723e */ /* 0x000fe400000010ff */
[----:B------:R-:W-:Y:S01]  /*14e0*/  F2FP.BF16.PACK_AB R7, R12, R11 ;  /* 0x0000000b0c07723e */ /* 0x000fe200000010ff */
[----:B------:R-:W-:Y:S06]  /*14f0*/  @!P0 EXIT ;  /* 0x000000000000894d */ /* 0x000fec0003800000 */
[----:B------:R-:W-:Y:S01]  /*1500*/  STG.E.64 [R4.64], R6 ;  /* 0x0000000604007986 */ /* 0x000fe2000c101b04 */
[----:B------:R-:W-:Y:S05]  /*1510*/  EXIT ;  /* 0x000000000000794d */ /* 0x000fea0003800000 */
.L_x_0:
[----:B------:R-:W-:-:S00]  /*1520*/  BRA `(.L_x_0) ;  /* 0xfffffff000007947 */ /* 0x000fc0000383ffff */
[----:B------:R-:W-:-:S00]  /*1530*/  NOP ;  /* 0x0000000000007918 */ /* 0x000fc00000000000 */
        /* <DEDUP_REMOVED lines=12> */
.L_x_1:


//--------------------- .nv.global.init           --------------------------
	.section	.nv.global.init,"aw",@progbits
.nv.global.init:
	.type		_$_str,@object
	.size		_$_str,(.L_0 - _$_str)
_$_str:
        /*0000*/ 	.byte	0x5f, 0x5f, 0x43, 0x55, 0x44, 0x41, 0x5f, 0x46, 0x54, 0x5a, 0x00
.L_0:


//--------------------- .nv.shared.triton_red_fused__to_copy_add_mul_native_layer_norm_6 --------------------------
	.section	.nv.shared.triton_red_fused__to_copy_add_mul_native_layer_norm_6,"aw",@nobits
	.sectionflags	@""
	.align	16
